	.headerflags	@"EF_CUDA_TEXMODE_UNIFIED EF_CUDA_64BIT_ADDRESS EF_CUDA_ACCELERATORS EF_CUDA_SM90 EF_CUDA_VIRTUAL_SM(EF_CUDA_SM90)"
	.elftype	@"ET_EXEC"


//--------------------- .nv.info                  --------------------------
	.section	.nv.info,"",@"SHT_CUDA_INFO"
	.align	4


	//----- nvinfo : EIATTR_REGCOUNT
	.align		4
        /*0000*/ 	.byte	0x04, 0x2f
        /*0002*/ 	.short	(.L_1 - .L_0)
	.align		4
.L_0:
        /*0004*/ 	.word	index@(triton_poi_fused_mul_2)
        /*0008*/ 	.word	0x0000000c


	//----- nvinfo : EIATTR_MIN_STACK_SIZE
	.align		4
.L_1:
        /*000c*/ 	.byte	0x04, 0x12
        /*000e*/ 	.short	(.L_3 - .L_2)
	.align		4
.L_2:
        /*0010*/ 	.word	index@(triton_poi_fused_mul_2)
        /*0014*/ 	.word	0x00000000


	//----- nvinfo : EIATTR_FRAME_SIZE
	.align		4
.L_3:
        /*0018*/ 	.byte	0x04, 0x11
        /*001a*/ 	.short	(.L_5 - .L_4)
	.align		4
.L_4:
        /*001c*/ 	.word	index@(triton_poi_fused_mul_2)
        /*0020*/ 	.word	0x00000000


	//----- nvinfo : EIATTR_MIN_STACK_SIZE
	.align		4
.L_5:
        /*0024*/ 	.byte	0x04, 0x12
        /*0026*/ 	.short	(.L_7 - .L_6)
	.align		4
.L_6:
        /*0028*/ 	.word	index@(triton_poi_fused_mul_2)
        /*002c*/ 	.word	0x00000000
.L_7:


//--------------------- .nv.info.triton_poi_fused_mul_2 --------------------------
	.section	.nv.info.triton_poi_fused_mul_2,"",@"SHT_CUDA_INFO"
	.sectionflags	@""
	.align	4


	//----- nvinfo : EIATTR_CUDA_API_VERSION
	.align		4
        /*0000*/ 	.byte	0x04, 0x37
        /*0002*/ 	.short	(.L_9 - .L_8)
.L_8:
        /*0004*/ 	.word	0x0000007c


	//----- nvinfo : EIATTR_KPARAM_INFO
	.align		4
.L_9:
        /*0008*/ 	.byte	0x04, 0x17
        /*000a*/ 	.short	(.L_11 - .L_10)
.L_10:
        /*000c*/ 	.word	0x00000000
        /*0010*/ 	.short	0x0002
        /*0012*/ 	.short	0x0010
        /*0014*/ 	.byte	0x00, 0xf0, 0x11, 0x00


	//----- nvinfo : EIATTR_KPARAM_INFO
	.align		4
.L_11:
        /*0018*/ 	.byte	0x04, 0x17
        /*001a*/ 	.short	(.L_13 - .L_12)
.L_12:
        /*001c*/ 	.word	0x00000000
        /*0020*/ 	.short	0x0001
        /*0022*/ 	.short	0x0008
        /*0024*/ 	.byte	0x00, 0xf4, 0x21, 0x00


	//----- nvinfo : EIATTR_KPARAM_INFO
	.align		4
.L_13:
        /*0028*/ 	.byte	0x04, 0x17
        /*002a*/ 	.short	(.L_15 - .L_14)
.L_14:
        /*002c*/ 	.word	0x00000000
        /*0030*/ 	.short	0x0000
        /*0032*/ 	.short	0x0000
        /*0034*/ 	.byte	0x00, 0xf4, 0x21, 0x00


	//----- nvinfo : EIATTR_SPARSE_MMA_MASK
	.align		4
.L_15:
        /*0038*/ 	.byte	0x03, 0x50
        /*003a*/ 	.short	0x0000


	//----- nvinfo : EIATTR_MAXREG_COUNT
	.align		4
        /*003c*/ 	.byte	0x03, 0x1b
        /*003e*/ 	.short	0x00ff


	//----- nvinfo : EIATTR_EXIT_INSTR_OFFSETS
	.align		4
        /*0040*/ 	.byte	0x04, 0x1c
        /*0042*/ 	.short	(.L_17 - .L_16)


	//   ....[0]....
.L_16:
        /*0044*/ 	.word	0x00000170


	//   ....[1]....
        /*0048*/ 	.word	0x00000190


	//----- nvinfo : EIATTR_REQNTID
	.align		4
.L_17:
        /*004c*/ 	.byte	0x04, 0x10
        /*004e*/ 	.short	(.L_19 - .L_18)
.L_18:
        /*0050*/ 	.word	0x00000080
        /*0054*/ 	.word	0x00000001
        /*0058*/ 	.word	0x00000001


	//----- nvinfo : EIATTR_CBANK_PARAM_SIZE
	.align		4
.L_19:
        /*005c*/ 	.byte	0x03, 0x19
        /*005e*/ 	.short	0x0014


	//----- nvinfo : EIATTR_PARAM_CBANK
	.align		4
        /*0060*/ 	.byte	0x04, 0x0a
        /*0062*/ 	.short	(.L_21 - .L_20)
	.align		4
.L_20:
        /*0064*/ 	.word	index@(.nv.constant0.triton_poi_fused_mul_2)
        /*0068*/ 	.short	0x0210
        /*006a*/ 	.short	0x0014


	//----- nvinfo : EIATTR_SW_WAR
	.align		4
.L_21:
        /*006c*/ 	.byte	0x04, 0x36
        /*006e*/ 	.short	(.L_23 - .L_22)
.L_22:
        /*0070*/ 	.word	0x00000008
.L_23:


//--------------------- .nv.callgraph             --------------------------
	.section	.nv.callgraph,"",@"SHT_CUDA_CALLGRAPH"
	.align	4
	.sectionentsize	8
	.align		4
        /*0000*/ 	.word	0x00000000
	.align		4
        /*0004*/ 	.word	0xffffffff
	.align		4
        /*0008*/ 	.word	0x00000000
	.align		4
        /*000c*/ 	.word	0xfffffffe
	.align		4
        /*0010*/ 	.word	0x00000000
	.align		4
        /*0014*/ 	.word	0xfffffffd
	.align		4
        /*0018*/ 	.word	0x00000000
	.align		4
        /*001c*/ 	.word	0xfffffffc


//--------------------- .text.triton_poi_fused_mul_2 --------------------------
	.section	.text.triton_poi_fused_mul_2,"ax",@progbits
	.align	128
        .global         triton_poi_fused_mul_2
        .type           triton_poi_fused_mul_2,@function
        .size           triton_poi_fused_mul_2,(.L_x_1 - triton_poi_fused_mul_2)
        .other          triton_poi_fused_mul_2,@"STO_CUDA_ENTRY STV_DEFAULT"
triton_poi_fused_mul_2:
.text.triton_poi_fused_mul_2:
[----:B------:R-:W0:Y:S02]  /*0000*/  LDC R1, c[0x0][0x28] ;  /* 0x00000a00ff017b82 */ /* 0x000e240000000800 */
[----:B------:R-:W1:Y:S01]  /*0010*/  S2R R0, SR_TID.X ;  /* 0x0000000000007919 */ /* 0x000e620000002100 */
[----:B------:R-:W2:Y:S01]  /*0020*/  LDC.64 R2, c[0x0][0x210] ;  /* 0x00008400ff027b82 */ /* 0x000ea20000000a00 */
[----:B------:R-:W-:Y:S01]  /*0030*/  ULDC.64 UR4, c[0x0][0x208] ;  /* 0x0000820000047ab9 */ /* 0x000fe20000000a00 */
[----:B------:R-:W3:Y:S06]  /*0040*/  S2R R7, SR_CTAID.X ;  /* 0x0000000000077919 */ /* 0x000eec0000002500 */
[----:B------:R-:W4:Y:S01]  /*0050*/  LDC.64 R4, c[0x0][0x218] ;  /* 0x00008600ff047b82 */ /* 0x000f220000000a00 */
[----:B-1----:R-:W-:Y:S01]  /*0060*/  IMAD.SHL.U32 R0, R0, 0x2, RZ ;  /* 0x0000000200007824 */ /* 0x002fe200078e00ff */
[----:B---3--:R-:W-:-:S04]  /*0070*/  SHF.R.S32.HI R6, RZ, 0x17, R7 ;  /* 0x00000017ff067819 */ /* 0x008fc80000011407 */
[----:B------:R-:W-:-:S05]  /*0080*/  LOP3.LUT R0, R0, 0xfe, RZ, 0xc0, !PT ;  /* 0x000000fe00007812 */ /* 0x000fca00078ec0ff */
[----:B------:R-:W-:Y:S01]  /*0090*/  IMAD R7, R7, 0x100, R0 ;  /* 0x0000010007077824 */ /* 0x000fe200078e0200 */
[----:B------:R-:W-:-:S03]  /*00a0*/  SGXT R0, R6, 0x1 ;  /* 0x000000010600781a */ /* 0x000fc60000000200 */
[C---:B--2---:R-:W-:Y:S01]  /*00b0*/  IMAD.WIDE R2, R7.reuse, 0x4, R2 ;  /* 0x0000000407027825 */ /* 0x044fe200078e0202 */
[----:B------:R-:W-:Y:S02]  /*00c0*/  LEA.HI R0, R0, R7, RZ, 0x2 ;  /* 0x0000000700007211 */ /* 0x000fe400078f10ff */
[----:B------:R-:W-:Y:S02]  /*00d0*/  ISETP.GE.AND P0, PT, R7, 0x100, PT ;  /* 0x000001000700780c */ /* 0x000fe40003f06270 */
[----:B------:R-:W-:-:S05]  /*00e0*/  LOP3.LUT R0, R0, 0xfffffffc, RZ, 0xc0, !PT ;  /* 0xfffffffc00007812 */ /* 0x000fca00078ec0ff */
[----:B------:R-:W-:Y:S01]  /*00f0*/  IMAD.IADD R9, R7, 0x1, -R0 ;  /* 0x0000000107097824 */ /* 0x000fe200078e0a00 */
[----:B------:R-:W-:-:S03]  /*0100*/  CS2R R6, SRZ ;  /* 0x0000000000067805 */ /* 0x000fc6000001ff00 */
[----:B----4-:R-:W-:Y:S01]  /*0110*/  IMAD.WIDE R4, R9, 0x4, R4 ;  /* 0x0000000409047825 */ /* 0x010fe200078e0204 */
[----:B------:R-:W-:Y:S02]  /*0120*/  CS2R R8, SRZ ;  /* 0x0000000000087805 */ /* 0x000fe4000001ff00 */
[----:B------:R-:W2:Y:S04]  /*0130*/  @!P0 LDG.E.64 R6, desc[UR4][R2.64] ;  /* 0x0000000402068981 */ /* 0x000ea8000c1e1b00 */
[----:B------:R-:W2:Y:S02]  /*0140*/  @!P0 LDG.E.EL.64 R8, desc[UR4][R4.64] ;  /* 0x0000000404088981 */ /* 0x000ea4000c2e1b00 */
[----:B--2---:R-:W-:Y:S01]  /*0150*/  FADD R6, R8, R6 ;  /* 0x0000000608067221 */ /* 0x004fe20000000000 */
[----:B------:R-:W-:Y:S01]  /*0160*/  FADD R7, R9, R7 ;  /* 0x0000000709077221 */ /* 0x000fe20000000000 */
[----:B------:R-:W-:Y:S06]  /*0170*/  @P0 EXIT ;  /* 0x000000000000094d */ /* 0x000fec0003800000 */
[----:B------:R-:W-:Y:S01]  /*0180*/  STG.E.64 desc[UR4][R2.64], R6 ;  /* 0x0000000602007986 */ /* 0x000fe2000c101b04 */
[----:B------:R-:W-:Y:S05]  /*0190*/  EXIT ;  /* 0x000000000000794d */ /* 0x000fea0003800000 */
.L_x_0:
[----:B------:R-:W-:-:S00]  /*01a0*/  BRA `(.L_x_0) ;  /* 0xfffffffc00fc7947 */ /* 0x000fc0000383ffff */
[----:B------:R-:W-:-:S00]  /*01b0*/  NOP ;  /* 0x0000000000007918 */ /* 0x000fc00000000000 */
        /* <DEDUP_REMOVED lines=12> */
.L_x_1:


//--------------------- .nv.constant0.triton_poi_fused_mul_2 --------------------------
	.section	.nv.constant0.triton_poi_fused_mul_2,"a",@progbits
	.sectionflags	@""
	.align	4
.nv.constant0.triton_poi_fused_mul_2:
	.zero		548
